//
// Generated by NVIDIA NVVM Compiler
//
// Compiler Build ID: CL-36424714
// Cuda compilation tools, release 13.0, V13.0.88
// Based on NVVM 20.0.0
//

.version 9.0
.target sm_100
.address_size 64

	// .globl	_Z20compute_array_squarePfS_i

.visible .entry _Z20compute_array_squarePfS_i(
	.param .u64 .ptr .align 1 _Z20compute_array_squarePfS_i_param_0,
	.param .u64 .ptr .align 1 _Z20compute_array_squarePfS_i_param_1,
	.param .u32 _Z20compute_array_squarePfS_i_param_2
)
{
	.reg .pred 	%p<4>;
	.reg .b32 	%r<13>;
	.reg .b32 	%f<3>;
	.reg .b64 	%rd<8>;

	ld.param.u64 	%rd3, [_Z20compute_array_squarePfS_i_param_0];
	ld.param.u64 	%rd4, [_Z20compute_array_squarePfS_i_param_1];
	ld.param.u32 	%r6, [_Z20compute_array_squarePfS_i_param_2];
	setp.lt.s32 	%p1, %r6, 1;
	@%p1 bra 	$L__BB0_5;
	mov.u32 	%r8, %ntid.x;
	mov.u32 	%r9, %nctaid.x;
	mul.lo.s32 	%r1, %r8, %r9;
	mov.u32 	%r10, %ctaid.x;
	mov.u32 	%r11, %tid.x;
	mad.lo.s32 	%r2, %r10, %r8, %r11;
	cvta.to.global.u64 	%rd1, %rd3;
	cvta.to.global.u64 	%rd2, %rd4;
	mov.b32 	%r12, 0;
$L__BB0_2:
	add.s32 	%r4, %r2, %r12;
	setp.ge.s32 	%p2, %r4, %r6;
	@%p2 bra 	$L__BB0_4;
	mul.wide.s32 	%rd5, %r4, 4;
	add.s64 	%rd6, %rd1, %rd5;
	ld.global.f32 	%f1, [%rd6];
	mul.f32 	%f2, %f1, %f1;
	add.s64 	%rd7, %rd2, %rd5;
	st.global.f32 	[%rd7], %f2;
$L__BB0_4:
	add.s32 	%r12, %r12, %r1;
	setp.lt.s32 	%p3, %r12, %r6;
	@%p3 bra 	$L__BB0_2;
$L__BB0_5:
	ret;

}


// ===== COMPILED SASS (sm_100) =====

	.target	sm_100

	.elftype	@"ET_EXEC"


//--------------------- .note.nv.tkinfo           --------------------------
	.section	.note.nv.tkinfo,"",@"SHT_NOTE"
	.sectionflags	@"SHF_NOTE_NV_TKINFO"
	.tkinfo
        /*0018*/ 	.word	0x00000002
        /*0030*/ 	.string	""
        /*0030*/ 	.string	"ptxas"
        /*0030*/ 	.string	"Cuda compilation tools, release 13.0, V13.0.88"
        /*0030*/ 	.string	"Build cuda_13.0.r13.0/compiler.36424714_0"
        /*0030*/ 	.string	"-arch sm_100 -m 64 "



//--------------------- .note.nv.cuinfo           --------------------------
	.section	.note.nv.cuinfo,"",@"SHT_NOTE"
	.sectionflags	@"SHF_NOTE_NV_CUINFO"
        /*0018*/ 	.short	0x0002
        /*001a*/ 	.short	0x0064
        /*001c*/ 	.short	0x0082
	.zero		2


//--------------------- .nv.info                  --------------------------
	.section	.nv.info,"",@"SHT_CUDA_INFO"
	.align	4


	//----- nvinfo : EIATTR_REGCOUNT
	.align		4
        /*0000*/ 	.byte	0x04, 0x2f
        /*0002*/ 	.short	(.L_1 - .L_0)
	.align		4
.L_0:
        /*0004*/ 	.word	index@(_Z20compute_array_squarePfS_i)
        /*0008*/ 	.word	0x0000000e


	//----- nvinfo : EIATTR_FRAME_SIZE
	.align		4
.L_1:
        /*000c*/ 	.byte	0x04, 0x11
        /*000e*/ 	.short	(.L_3 - .L_2)
	.align		4
.L_2:
        /*0010*/ 	.word	index@(_Z20compute_array_squarePfS_i)
        /*0014*/ 	.word	0x00000000


	//----- nvinfo : EIATTR_MIN_STACK_SIZE
	.align		4
.L_3:
        /*0018*/ 	.byte	0x04, 0x12
        /*001a*/ 	.short	(.L_5 - .L_4)
	.align		4
.L_4:
        /*001c*/ 	.word	index@(_Z20compute_array_squarePfS_i)
        /*0020*/ 	.word	0x00000000
.L_5:


//--------------------- .nv.compat                --------------------------
	.section	.nv.compat,"",@"SHT_CUDA_COMPAT_INFO"
	.align	4
        /*0000*/ 	.byte	0x02, 0x09, 0x00, 0x00, 0x02, 0x02, 0x01, 0x00, 0x02, 0x05, 0x05, 0x00, 0x03, 0x07, 0x01, 0x01
        /*0010*/ 	.byte	0x02, 0x03, 0x00, 0x00, 0x02, 0x06, 0x01, 0x00, 0x04, 0x0b, 0x08, 0x00, 0x09, 0x00, 0x00, 0x00
        /*0020*/ 	.byte	0x00, 0x00, 0x00, 0x00


//--------------------- .nv.info._Z20compute_array_squarePfS_i --------------------------
	.section	.nv.info._Z20compute_array_squarePfS_i,"",@"SHT_CUDA_INFO"
	.sectionflags	@""
	.align	4


	//----- nvinfo : EIATTR_CUDA_API_VERSION
	.align		4
        /*0000*/ 	.byte	0x04, 0x37
        /*0002*/ 	.short	(.L_7 - .L_6)
.L_6:
        /*0004*/ 	.word	0x00000082


	//----- nvinfo : EIATTR_KPARAM_INFO
	.align		4
.L_7:
        /*0008*/ 	.byte	0x04, 0x17
        /*000a*/ 	.short	(.L_9 - .L_8)
.L_8:
        /*000c*/ 	.word	0x00000000
        /*0010*/ 	.short	0x0002
        /*0012*/ 	.short	0x0010
        /*0014*/ 	.byte	0x00, 0xf0, 0x11, 0x00


	//----- nvinfo : EIATTR_KPARAM_INFO
	.align		4
.L_9:
        /*0018*/ 	.byte	0x04, 0x17
        /*001a*/ 	.short	(.L_11 - .L_10)
.L_10:
        /*001c*/ 	.word	0x00000000
        /*0020*/ 	.short	0x0001
        /*0022*/ 	.short	0x0008
        /*0024*/ 	.byte	0x00, 0xf5, 0x21, 0x00


	//----- nvinfo : EIATTR_KPARAM_INFO
	.align		4
.L_11:
        /*0028*/ 	.byte	0x04, 0x17
        /*002a*/ 	.short	(.L_13 - .L_12)
.L_12:
        /*002c*/ 	.word	0x00000000
        /*0030*/ 	.short	0x0000
        /*0032*/ 	.short	0x0000
        /*0034*/ 	.byte	0x00, 0xf5, 0x21, 0x00


	//----- nvinfo : EIATTR_SPARSE_MMA_MASK
	.align		4
.L_13:
        /*0038*/ 	.byte	0x03, 0x50
        /*003a*/ 	.short	0x0000


	//----- nvinfo : EIATTR_MAXREG_COUNT
	.align		4
        /*003c*/ 	.byte	0x03, 0x1b
        /*003e*/ 	.short	0x00ff


	//----- nvinfo : EIATTR_MERCURY_ISA_VERSION
	.align		4
        /*0040*/ 	.byte	0x03, 0x5f
        /*0042*/ 	.short	0x0101


	//----- nvinfo : EIATTR_VRC_CTA_INIT_COUNT
	.align		4
        /*0044*/ 	.byte	0x02, 0x4a
	.zero		1
	.zero		1


	//----- nvinfo : EIATTR_EXIT_INSTR_OFFSETS
	.align		4
        /*0048*/ 	.byte	0x04, 0x1c
        /*004a*/ 	.short	(.L_15 - .L_14)


	//   ....[0]....
.L_14:
        /*004c*/ 	.word	0x00000030


	//   ....[1]....
        /*0050*/ 	.word	0x000001c0


	//----- nvinfo : EIATTR_CRS_STACK_SIZE
	.align		4
.L_15:
        /*0054*/ 	.byte	0x04, 0x1e
        /*0056*/ 	.short	(.L_17 - .L_16)
.L_16:
        /*0058*/ 	.word	0x00000000


	//----- nvinfo : EIATTR_CBANK_PARAM_SIZE
	.align		4
.L_17:
        /*005c*/ 	.byte	0x03, 0x19
        /*005e*/ 	.short	0x0014


	//----- nvinfo : EIATTR_PARAM_CBANK
	.align		4
        /*0060*/ 	.byte	0x04, 0x0a
        /*0062*/ 	.short	(.L_19 - .L_18)
	.align		4
.L_18:
        /*0064*/ 	.word	index@(.nv.constant0._Z20compute_array_squarePfS_i)
        /*0068*/ 	.short	0x0380
        /*006a*/ 	.short	0x0014


	//----- nvinfo : EIATTR_SW_WAR
	.align		4
.L_19:
        /*006c*/ 	.byte	0x04, 0x36
        /*006e*/ 	.short	(.L_21 - .L_20)
.L_20:
        /*0070*/ 	.word	0x00000008
.L_21:


//--------------------- .nv.callgraph             --------------------------
	.section	.nv.callgraph,"",@"SHT_CUDA_CALLGRAPH"
	.align	4
	.sectionentsize	8
	.align		4
        /*0000*/ 	.word	0x00000000
	.align		4
        /*0004*/ 	.word	0xffffffff
	.align		4
        /*0008*/ 	.word	0x00000000
	.align		4
        /*000c*/ 	.word	0xfffffffe
	.align		4
        /*0010*/ 	.word	0x00000000
	.align		4
        /*0014*/ 	.word	0xfffffffd
	.align		4
        /*0018*/ 	.word	0x00000000
	.align		4
        /*001c*/ 	.word	0xfffffffc


//--------------------- .text._Z20compute_array_squarePfS_i --------------------------
	.section	.text._Z20compute_array_squarePfS_i,"ax",@progbits
	.align	128
        .global         _Z20compute_array_squarePfS_i
        .type           _Z20compute_array_squarePfS_i,@function
        .size           _Z20compute_array_squarePfS_i,(.L_x_4 - _Z20compute_array_squarePfS_i)
        .other          _Z20compute_array_squarePfS_i,@"STO_CUDA_ENTRY STV_DEFAULT"
_Z20compute_array_squarePfS_i:
.text._Z20compute_array_squarePfS_i:
[----:B------:R-:W-:Y:S08]  /*0000*/  LDC R1, c[0x0][0x37c] ;  /* 0x0000df00ff017b82 */ /* 0x000ff00000000800 */
[----:B------:R-:W0:Y:S02]  /*0010*/  LDC R0, c[0x0][0x390] ;  /* 0x0000e400ff007b82 */ /* 0x000e240000000800 */
[----:B0-----:R-:W-:-:S13]  /*0020*/  ISETP.GE.AND P0, PT, R0, 0x1, PT ;  /* 0x000000010000780c */ /* 0x001fda0003f06270 */
[----:B------:R-:W-:Y:S05]  /*0030*/  @!P0 EXIT ;  /* 0x000000000000894d */ /* 0x000fea0003800000 */
[----:B------:R-:W0:Y:S01]  /*0040*/  S2R R0, SR_CTAID.X ;  /* 0x0000000000007919 */ /* 0x000e220000002500 */
[----:B------:R-:W1:Y:S01]  /*0050*/  LDC.64 R6, c[0x0][0x380] ;  /* 0x0000e000ff067b82 */ /* 0x000e620000000a00 */
[----:B------:R-:W2:Y:S01]  /*0060*/  LDCU UR4, c[0x0][0x360] ;  /* 0x00006c00ff0477ac */ /* 0x000ea20008000800 */
[----:B------:R-:W0:Y:S01]  /*0070*/  S2R R3, SR_TID.X ;  /* 0x0000000000037919 */ /* 0x000e220000002100 */
[----:B------:R-:W2:Y:S05]  /*0080*/  LDCU UR5, c[0x0][0x370] ;  /* 0x00006e00ff0577ac */ /* 0x000eaa0008000800 */
[----:B------:R-:W3:Y:S01]  /*0090*/  LDC.64 R8, c[0x0][0x388] ;  /* 0x0000e200ff087b82 */ /* 0x000ee20000000a00 */
[----:B------:R-:W4:Y:S01]  /*00a0*/  LDCU.64 UR6, c[0x0][0x358] ;  /* 0x00006b00ff0677ac */ /* 0x000f220008000a00 */
[----:B------:R-:W0:Y:S01]  /*00b0*/  LDCU UR8, c[0x0][0x390] ;  /* 0x00007200ff0877ac */ /* 0x000e220008000800 */
[----:B--2---:R-:W-:-:S02]  /*00c0*/  UIMAD UR5, UR4, UR5, URZ ;  /* 0x00000005040572a4 */ /* 0x004fc4000f8e02ff */
[----:B0-----:R-:W-:Y:S01]  /*00d0*/  IMAD R0, R0, UR4, R3 ;  /* 0x0000000400007c24 */ /* 0x001fe2000f8e0203 */
[----:B----4-:R-:W-:-:S09]  /*00e0*/  UMOV UR4, URZ ;  /* 0x000000ff00047c82 */ /* 0x010fd20008000000 */
.L_x_2:
[----:B0-----:R-:W-:Y:S01]  /*00f0*/  IADD3 R5, PT, PT, R0, UR4, RZ ;  /* 0x0000000400057c10 */ /* 0x001fe2000fffe0ff */
[----:B------:R-:W-:Y:S01]  /*0100*/  UIADD3 UR4, UPT, UPT, UR5, UR4, URZ ;  /* 0x0000000405047290 */ /* 0x000fe2000fffe0ff */
[----:B------:R-:W-:Y:S02]  /*0110*/  BSSY.RECONVERGENT B0, `(.L_x_0) ;  /* 0x0000009000007945 */ /* 0x000fe40003800200 */
[----:B------:R-:W-:Y:S01]  /*0120*/  ISETP.GE.AND P0, PT, R5, UR8, PT ;  /* 0x0000000805007c0c */ /* 0x000fe2000bf06270 */
[----:B------:R-:W-:-:S12]  /*0130*/  UISETP.GE.AND UP0, UPT, UR4, UR8, UPT ;  /* 0x000000080400728c */ /* 0x000fd8000bf06270 */
[----:B------:R-:W-:Y:S05]  /*0140*/  @P0 BRA `(.L_x_1) ;  /* 0x0000000000140947 */ /* 0x000fea0003800000 */
[----:B-1----:R-:W-:-:S06]  /*0150*/  IMAD.WIDE R2, R5, 0x4, R6 ;  /* 0x0000000405027825 */ /* 0x002fcc00078e0206 */
[----:B------:R-:W2:Y:S01]  /*0160*/  LDG.E R2, desc[UR6][R2.64] ;  /* 0x0000000602027981 */ /* 0x000ea2000c1e1900 */
[----:B---3--:R-:W-:-:S04]  /*0170*/  IMAD.WIDE R4, R5, 0x4, R8 ;  /* 0x0000000405047825 */ /* 0x008fc800078e0208 */
[----:B--2---:R-:W-:-:S05]  /*0180*/  FMUL R11, R2, R2 ;  /* 0x00000002020b7220 */ /* 0x004fca0000400000 */
[----:B------:R0:W-:Y:S02]  /*0190*/  STG.E desc[UR6][R4.64], R11 ;  /* 0x0000000b04007986 */ /* 0x0001e4000c101906 */
.L_x_1:
[----:B------:R-:W-:Y:S05]  /*01a0*/  BSYNC.RECONVERGENT B0 ;  /* 0x0000000000007941 */ /* 0x000fea0003800200 */
.L_x_0:
[----:B------:R-:W-:Y:S05]  /*01b0*/  BRA.U !UP0, `(.L_x_2) ;  /* 0xfffffffd08cc7547 */ /* 0x000fea000b83ffff */
[----:B------:R-:W-:Y:S05]  /*01c0*/  EXIT ;  /* 0x000000000000794d */ /* 0x000fea0003800000 */
.L_x_3:
[----:B------:R-:W-:-:S00]  /*01d0*/  BRA `(.L_x_3) ;  /* 0xfffffffc00fc7947 */ /* 0x000fc0000383ffff */
[----:B------:R-:W-:-:S00]  /*01e0*/  NOP ;  /* 0x0000000000007918 */ /* 0x000fc00000000000 */
        /* <DEDUP_REMOVED lines=9> */
.L_x_4:


//--------------------- .nv.shared.reserved.0     --------------------------
	.section	.nv.shared.reserved.0,"aw",@nobits
	.weak		__nv_reservedSMEM_offset_0_alias
	.size		__nv_reservedSMEM_offset_0_alias, 0, 64
	.other		__nv_reservedSMEM_offset_0_alias,@"STO_CUDA_RESERVED_SHARED STV_DEFAULT"
__nv_reservedSMEM_offset_0_alias:
	.zero		0
	.zero		64


//--------------------- .nv.constant0._Z20compute_array_squarePfS_i --------------------------
	.section	.nv.constant0._Z20compute_array_squarePfS_i,"a",@progbits
	.sectionflags	@""
	.align	4
.nv.constant0._Z20compute_array_squarePfS_i:
	.zero		916


//--------------------- SYMBOLS --------------------------

	.type		.nv.reservedSmem.offset0,@object
	.size		.nv.reservedSmem.offset0,0x4
